	.headerflags	@"EF_CUDA_TEXMODE_UNIFIED EF_CUDA_64BIT_ADDRESS EF_CUDA_ACCELERATORS EF_CUDA_SM90 EF_CUDA_VIRTUAL_SM(EF_CUDA_SM90)"
	.elftype	@"ET_EXEC"


//--------------------- .nv.info                  --------------------------
	.section	.nv.info,"",@"SHT_CUDA_INFO"
	.align	4


	//----- nvinfo : EIATTR_REGCOUNT
	.align		4
        /*0000*/ 	.byte	0x04, 0x2f
        /*0002*/ 	.short	(.L_1 - .L_0)
	.align		4
.L_0:
        /*0004*/ 	.word	index@(triton_poi_fused_convolution_46)
        /*0008*/ 	.word	0x0000001a


	//----- nvinfo : EIATTR_MIN_STACK_SIZE
	.align		4
.L_1:
        /*000c*/ 	.byte	0x04, 0x12
        /*000e*/ 	.short	(.L_3 - .L_2)
	.align		4
.L_2:
        /*0010*/ 	.word	index@(triton_poi_fused_convolution_46)
        /*0014*/ 	.word	0x00000000


	//----- nvinfo : EIATTR_FRAME_SIZE
	.align		4
.L_3:
        /*0018*/ 	.byte	0x04, 0x11
        /*001a*/ 	.short	(.L_5 - .L_4)
	.align		4
.L_4:
        /*001c*/ 	.word	index@(triton_poi_fused_convolution_46)
        /*0020*/ 	.word	0x00000000


	//----- nvinfo : EIATTR_MIN_STACK_SIZE
	.align		4
.L_5:
        /*0024*/ 	.byte	0x04, 0x12
        /*0026*/ 	.short	(.L_7 - .L_6)
	.align		4
.L_6:
        /*0028*/ 	.word	index@(triton_poi_fused_convolution_46)
        /*002c*/ 	.word	0x00000000
.L_7:


//--------------------- .nv.info.triton_poi_fused_convolution_46 --------------------------
	.section	.nv.info.triton_poi_fused_convolution_46,"",@"SHT_CUDA_INFO"
	.sectionflags	@""
	.align	4


	//----- nvinfo : EIATTR_CUDA_API_VERSION
	.align		4
        /*0000*/ 	.byte	0x04, 0x37
        /*0002*/ 	.short	(.L_9 - .L_8)
.L_8:
        /*0004*/ 	.word	0x0000007c


	//----- nvinfo : EIATTR_KPARAM_INFO
	.align		4
.L_9:
        /*0008*/ 	.byte	0x04, 0x17
        /*000a*/ 	.short	(.L_11 - .L_10)
.L_10:
        /*000c*/ 	.word	0x00000000
        /*0010*/ 	.short	0x0003
        /*0012*/ 	.short	0x0014
        /*0014*/ 	.byte	0x00, 0xf0, 0x11, 0x00


	//----- nvinfo : EIATTR_KPARAM_INFO
	.align		4
.L_11:
        /*0018*/ 	.byte	0x04, 0x17
        /*001a*/ 	.short	(.L_13 - .L_12)
.L_12:
        /*001c*/ 	.word	0x00000000
        /*0020*/ 	.short	0x0002
        /*0022*/ 	.short	0x0010
        /*0024*/ 	.byte	0x00, 0xf0, 0x11, 0x00


	//----- nvinfo : EIATTR_KPARAM_INFO
	.align		4
.L_13:
        /*0028*/ 	.byte	0x04, 0x17
        /*002a*/ 	.short	(.L_15 - .L_14)
.L_14:
        /*002c*/ 	.word	0x00000000
        /*0030*/ 	.short	0x0001
        /*0032*/ 	.short	0x0008
        /*0034*/ 	.byte	0x00, 0xf4, 0x21, 0x00


	//----- nvinfo : EIATTR_KPARAM_INFO
	.align		4
.L_15:
        /*0038*/ 	.byte	0x04, 0x17
        /*003a*/ 	.short	(.L_17 - .L_16)
.L_16:
        /*003c*/ 	.word	0x00000000
        /*0040*/ 	.short	0x0000
        /*0042*/ 	.short	0x0000
        /*0044*/ 	.byte	0x00, 0xf4, 0x21, 0x00


	//----- nvinfo : EIATTR_SPARSE_MMA_MASK
	.align		4
.L_17:
        /*0048*/ 	.byte	0x03, 0x50
        /*004a*/ 	.short	0x0000


	//----- nvinfo : EIATTR_MAXREG_COUNT
	.align		4
        /*004c*/ 	.byte	0x03, 0x1b
        /*004e*/ 	.short	0x00ff


	//----- nvinfo : EIATTR_EXIT_INSTR_OFFSETS
	.align		4
        /*0050*/ 	.byte	0x04, 0x1c
        /*0052*/ 	.short	(.L_19 - .L_18)


	//   ....[0]....
.L_18:
        /*0054*/ 	.word	0x000005a0


	//   ....[1]....
        /*0058*/ 	.word	0x000005f0


	//----- nvinfo : EIATTR_REQNTID
	.align		4
.L_19:
        /*005c*/ 	.byte	0x04, 0x10
        /*005e*/ 	.short	(.L_21 - .L_20)
.L_20:
        /*0060*/ 	.word	0x00000080
        /*0064*/ 	.word	0x00000001
        /*0068*/ 	.word	0x00000001


	//----- nvinfo : EIATTR_CBANK_PARAM_SIZE
	.align		4
.L_21:
        /*006c*/ 	.byte	0x03, 0x19
        /*006e*/ 	.short	0x0018


	//----- nvinfo : EIATTR_PARAM_CBANK
	.align		4
        /*0070*/ 	.byte	0x04, 0x0a
        /*0072*/ 	.short	(.L_23 - .L_22)
	.align		4
.L_22:
        /*0074*/ 	.word	index@(.nv.constant0.triton_poi_fused_convolution_46)
        /*0078*/ 	.short	0x0210
        /*007a*/ 	.short	0x0018


	//----- nvinfo : EIATTR_SW_WAR
	.align		4
.L_23:
        /*007c*/ 	.byte	0x04, 0x36
        /*007e*/ 	.short	(.L_25 - .L_24)
.L_24:
        /*0080*/ 	.word	0x00000008
.L_25:


//--------------------- .nv.callgraph             --------------------------
	.section	.nv.callgraph,"",@"SHT_CUDA_CALLGRAPH"
	.align	4
	.sectionentsize	8
	.align		4
        /*0000*/ 	.word	0x00000000
	.align		4
        /*0004*/ 	.word	0xffffffff
	.align		4
        /*0008*/ 	.word	0x00000000
	.align		4
        /*000c*/ 	.word	0xfffffffe
	.align		4
        /*0010*/ 	.word	0x00000000
	.align		4
        /*0014*/ 	.word	0xfffffffd
	.align		4
        /*0018*/ 	.word	0x00000000
	.align		4
        /*001c*/ 	.word	0xfffffffc


//--------------------- .text.triton_poi_fused_convolution_46 --------------------------
	.section	.text.triton_poi_fused_convolution_46,"ax",@progbits
	.sectionflags	@"SHF_BARRIERS=1"
	.align	128
        .global         triton_poi_fused_convolution_46
        .type           triton_poi_fused_convolution_46,@function
        .size           triton_poi_fused_convolution_46,(.L_x_1 - triton_poi_fused_convolution_46)
        .other          triton_poi_fused_convolution_46,@"STO_CUDA_ENTRY STV_DEFAULT"
triton_poi_fused_convolution_46:
.text.triton_poi_fused_convolution_46:
[----:B------:R-:W0:Y:S02]  /*0000*/  LDC R1, c[0x0][0x28] ;  /* 0x00000a00ff017b82 */ /* 0x000e240000000800 */
[----:B------:R-:W1:Y:S01]  /*0010*/  S2R R2, SR_TID.X ;  /* 0x0000000000027919 */ /* 0x000e620000002100 */
[----:B------:R-:W2:Y:S01]  /*0020*/  LDC.64 R8, c[0x0][0x210] ;  /* 0x00008400ff087b82 */ /* 0x000ea20000000a00 */
[----:B------:R-:W-:Y:S01]  /*0030*/  ULDC.64 UR6, c[0x0][0x208] ;  /* 0x0000820000067ab9 */ /* 0x000fe20000000a00 */
[----:B------:R-:W3:Y:S01]  /*0040*/  S2R R3, SR_CTAID.Y ;  /* 0x0000000000037919 */ /* 0x000ee20000002600 */
[----:B------:R-:W4:Y:S01]  /*0050*/  S2R R11, SR_CTAID.X ;  /* 0x00000000000b7919 */ /* 0x000f220000002500 */
[----:B-1----:R-:W-:Y:S01]  /*0060*/  SHF.R.U32.HI R12, RZ, 0x2, R2 ;  /* 0x00000002ff0c7819 */ /* 0x002fe20000011602 */
[----:B------:R-:W-:Y:S02]  /*0070*/  IMAD.SHL.U32 R16, R2, 0x4, RZ ;  /* 0x0000000402107824 */ /* 0x000fe400078e00ff */
[----:B---3--:R-:W-:Y:S01]  /*0080*/  IMAD.SHL.U32 R3, R3, 0x40, RZ ;  /* 0x0000004003037824 */ /* 0x008fe200078e00ff */
[----:B------:R-:W-:-:S04]  /*0090*/  SGXT.U32 R12, R12, 0x5 ;  /* 0x000000050c0c781a */ /* 0x000fc80000000000 */
[----:B------:R-:W-:Y:S02]  /*00a0*/  LOP3.LUT R4, R3, R12, RZ, 0xfc, !PT ;  /* 0x0000000c03047212 */ /* 0x000fe400078efcff */
[----:B------:R-:W-:-:S03]  /*00b0*/  LOP3.LUT R10, R3, 0x20, R12, 0xfe, !PT ;  /* 0x00000020030a7812 */ /* 0x000fc600078efe0c */
[----:B------:R-:W-:-:S04]  /*00c0*/  IMAD.HI R0, R4, 0x4ec4ec4f, RZ ;  /* 0x4ec4ec4f04007827 */ /* 0x000fc800078e02ff */
[----:B------:R-:W-:Y:S01]  /*00d0*/  IMAD.HI R6, R10, 0x4ec4ec4f, RZ ;  /* 0x4ec4ec4f0a067827 */ /* 0x000fe200078e02ff */
[----:B------:R-:W-:-:S04]  /*00e0*/  SHF.R.U32.HI R5, RZ, 0x1f, R0 ;  /* 0x0000001fff057819 */ /* 0x000fc80000011600 */
[----:B------:R-:W-:Y:S01]  /*00f0*/  LEA.HI.SX32 R7, R0, R5, 0x1b ;  /* 0x0000000500077211 */ /* 0x000fe200078fdaff */
[----:B----4-:R-:W-:Y:S01]  /*0100*/  IMAD.SHL.U32 R0, R11, 0x10, RZ ;  /* 0x000000100b007824 */ /* 0x010fe200078e00ff */
[----:B------:R-:W-:-:S04]  /*0110*/  SHF.R.U32.HI R5, RZ, 0x1f, R6 ;  /* 0x0000001fff057819 */ /* 0x000fc80000011606 */
[----:B------:R-:W-:Y:S01]  /*0120*/  LEA.HI.SX32 R11, R6, R5, 0x1b ;  /* 0x00000005060b7211 */ /* 0x000fe200078fdaff */
[----:B------:R-:W-:Y:S01]  /*0130*/  IMAD R6, R7, -0x68, R4 ;  /* 0xffffff9807067824 */ /* 0x000fe200078e0204 */
[----:B------:R-:W-:-:S03]  /*0140*/  LOP3.LUT R5, R0, 0xc, R16, 0xf8, !PT ;  /* 0x0000000c00057812 */ /* 0x000fc600078ef810 */
[----:B------:R-:W-:Y:S01]  /*0150*/  IMAD R14, R11, -0x68, R10 ;  /* 0xffffff980b0e7824 */ /* 0x000fe200078e020a */
[----:B------:R-:W-:Y:S01]  /*0160*/  ISETP.GE.AND P0, PT, R5, 0x10, PT ;  /* 0x000000100500780c */ /* 0x000fe20003f06270 */
[--C-:B------:R-:W-:Y:S02]  /*0170*/  IMAD R6, R6, 0x10, R5.reuse ;  /* 0x0000001006067824 */ /* 0x100fe400078e0205 */
[----:B------:R-:W-:Y:S01]  /*0180*/  IMAD R14, R11, 0x1a0, R14 ;  /* 0x000001a00b0e7824 */ /* 0x000fe200078e020e */
[----:B------:R-:W-:Y:S01]  /*0190*/  ISETP.LT.AND P1, PT, R4, 0x1a0, !P0 ;  /* 0x000001a00400780c */ /* 0x000fe20004721270 */
[----:B------:R-:W-:Y:S01]  /*01a0*/  IMAD R15, R7, 0x1a00, R6 ;  /* 0x00001a00070f7824 */ /* 0x000fe200078e0206 */
[----:B------:R-:W-:Y:S01]  /*01b0*/  ISETP.LT.AND P0, PT, R10, 0x1a0, !P0 ;  /* 0x000001a00a00780c */ /* 0x000fe20004701270 */
[----:B------:R-:W-:Y:S01]  /*01c0*/  IMAD.U32 R19, R14, 0x10, R5 ;  /* 0x000000100e137824 */ /* 0x000fe200078e0005 */
[----:B------:R-:W-:Y:S02]  /*01d0*/  CS2R R4, SRZ ;  /* 0x0000000000047805 */ /* 0x000fe4000001ff00 */
[----:B------:R-:W-:Y:S01]  /*01e0*/  CS2R R6, SRZ ;  /* 0x0000000000067805 */ /* 0x000fe2000001ff00 */
[----:B--2---:R-:W-:Y:S01]  /*01f0*/  IMAD.WIDE R14, R15, 0x4, R8 ;  /* 0x000000040f0e7825 */ /* 0x004fe200078e0208 */
[----:B------:R-:W-:-:S03]  /*0200*/  CS2R R10, SRZ ;  /* 0x00000000000a7805 */ /* 0x000fc6000001ff00 */
[----:B------:R-:W-:Y:S01]  /*0210*/  IMAD.WIDE R18, R19, 0x4, R8 ;  /* 0x0000000413127825 */ /* 0x000fe200078e0208 */
[----:B------:R-:W-:Y:S01]  /*0220*/  CS2R R8, SRZ ;  /* 0x0000000000087805 */ /* 0x000fe2000001ff00 */
[----:B------:R1:W2:Y:S05]  /*0230*/  @P1 LDG.E.EL.128 R4, desc[UR6][R14.64] ;  /* 0x000000060e041981 */ /* 0x0002aa000c2e1d00 */
[----:B------:R3:W4:Y:S01]  /*0240*/  @P0 LDG.E.EL.128 R8, desc[UR6][R18.64] ;  /* 0x0000000612080981 */ /* 0x000722000c2e1d00 */
[----:B------:R-:W5:Y:S01]  /*0250*/  S2UR UR5, SR_CgaCtaId ;  /* 0x00000000000579c3 */ /* 0x000f620000008800 */
[C---:B------:R-:W-:Y:S01]  /*0260*/  IMAD.SHL.U32 R13, R2.reuse, 0x100, RZ ;  /* 0x00000100020d7824 */ /* 0x040fe200078e00ff */
[----:B------:R-:W-:Y:S01]  /*0270*/  UMOV UR4, 0x400 ;  /* 0x0000040000047882 */ /* 0x000fe20000000000 */
[----:B------:R-:W-:-:S02]  /*0280*/  LOP3.LUT R22, R2, 0x70, RZ, 0xc0, !PT ;  /* 0x0000007002167812 */ /* 0x000fc400078ec0ff */
[----:B------:R-:W-:Y:S02]  /*0290*/  LOP3.LUT R3, R3, 0x3c, R16, 0xf8, !PT ;  /* 0x0000003c03037812 */ /* 0x000fe400078ef810 */
[----:B------:R-:W-:Y:S02]  /*02a0*/  LOP3.LUT R13, R13, 0x300, RZ, 0xc0, !PT ;  /* 0x000003000d0d7812 */ /* 0x000fe400078ec0ff */
[----:B------:R-:W-:Y:S02]  /*02b0*/  ISETP.GE.AND P0, PT, R3, 0x1a0, PT ;  /* 0x000001a00300780c */ /* 0x000fe40003f06270 */
[C---:B-1----:R-:W-:Y:S02]  /*02c0*/  LOP3.LUT R14, R13.reuse, 0x40, RZ, 0xfc, !PT ;  /* 0x000000400d0e7812 */ /* 0x042fe400078efcff */
[C---:B------:R-:W-:Y:S02]  /*02d0*/  LOP3.LUT R17, R13.reuse, 0x80, RZ, 0xfc, !PT ;  /* 0x000000800d117812 */ /* 0x040fe400078efcff */
[----:B------:R-:W-:-:S02]  /*02e0*/  LOP3.LUT R12, R13, R12, RZ, 0xfc, !PT ;  /* 0x0000000c0d0c7212 */ /* 0x000fc400078efcff */
[----:B------:R-:W-:Y:S01]  /*02f0*/  LOP3.LUT R20, R13, 0xc0, RZ, 0xfc, !PT ;  /* 0x000000c00d147812 */ /* 0x000fe200078efcff */
[----:B-----5:R-:W-:-:S06]  /*0300*/  UPRMT UR4, UR5, 0x654, UR4 ;  /* 0x0000065405047896 */ /* 0x020fcc0008000004 */
[----:B------:R-:W-:Y:S01]  /*0310*/  LEA.HI R13, R13, UR4, RZ, 0x1e ;  /* 0x000000040d0d7c11 */ /* 0x000fe2000f8ff0ff */
[----:B------:R-:W-:Y:S01]  /*0320*/  VIADD R22, R22, UR4 ;  /* 0x0000000416167c36 */ /* 0x000fe20008000000 */
[----:B------:R-:W-:Y:S02]  /*0330*/  LEA.HI R15, R14, UR4, RZ, 0x1e ;  /* 0x000000040e0f7c11 */ /* 0x000fe4000f8ff0ff */
[----:B------:R-:W-:Y:S01]  /*0340*/  LEA.HI R17, R17, UR4, RZ, 0x1e ;  /* 0x0000000411117c11 */ /* 0x000fe2000f8ff0ff */
[----:B------:R-:W-:Y:S01]  /*0350*/  IMAD R21, R12, 0x4, R13 ;  /* 0x000000040c157824 */ /* 0x000fe200078e020d */
[----:B---3--:R-:W-:Y:S01]  /*0360*/  LEA.HI R19, R20, UR4, RZ, 0x1e ;  /* 0x0000000414137c11 */ /* 0x008fe2000f8ff0ff */
[C---:B------:R-:W-:Y:S02]  /*0370*/  IMAD R18, R12.reuse, 0x4, R15 ;  /* 0x000000040c127824 */ /* 0x040fe400078e020f */
[----:B------:R-:W-:Y:S01]  /*0380*/  IMAD R23, R12, 0x4, R17 ;  /* 0x000000040c177824 */ /* 0x000fe200078e0211 */
[----:B------:R-:W-:Y:S01]  /*0390*/  LOP3.LUT R17, R16, 0x1fc, RZ, 0xc0, !PT ;  /* 0x000001fc10117812 */ /* 0x000fe200078ec0ff */
[----:B------:R-:W-:-:S02]  /*03a0*/  IMAD R20, R12, 0x4, R19 ;  /* 0x000000040c147824 */ /* 0x000fc400078e0213 */
[----:B------:R-:W-:-:S04]  /*03b0*/  IMAD.HI R16, R3, 0x4ec4ec4f, RZ ;  /* 0x4ec4ec4f03107827 */ /* 0x000fc800078e02ff */
[----:B------:R-:W-:Y:S01]  /*03c0*/  IMAD R12, R17, 0x4, R22 ;  /* 0x00000004110c7824 */ /* 0x000fe200078e0216 */
[----:B------:R-:W-:-:S04]  /*03d0*/  SHF.R.U32.HI R19, RZ, 0x1f, R16 ;  /* 0x0000001fff137819 */ /* 0x000fc80000011610 */
[----:B------:R-:W-:-:S05]  /*03e0*/  LEA.HI.SX32 R16, R16, R19, 0x1b ;  /* 0x0000001310107211 */ /* 0x000fca00078fdaff */
[----:B------:R-:W-:-:S04]  /*03f0*/  IMAD R3, R16, -0x68, R3 ;  /* 0xffffff9810037824 */ /* 0x000fc800078e0203 */
[----:B------:R-:W-:Y:S01]  /*0400*/  IMAD R16, R16, 0x680, R3 ;  /* 0x0000068010107824 */ /* 0x000fe200078e0203 */
[----:B--2---:R-:W-:Y:S04]  /*0410*/  STS [R21], R4 ;  /* 0x0000000415007388 */ /* 0x004fe80000000800 */
[----:B------:R1:W-:Y:S04]  /*0420*/  STS [R18+0x100], R5 ;  /* 0x0001000512007388 */ /* 0x0003e80000000800 */
[----:B------:R-:W-:Y:S04]  /*0430*/  STS [R23+0x200], R6 ;  /* 0x0002000617007388 */ /* 0x000fe80000000800 */
[----:B------:R2:W-:Y:S01]  /*0440*/  STS [R20+0x300], R7 ;  /* 0x0003000714007388 */ /* 0x0005e20000000800 */
[----:B-1----:R-:W1:Y:S03]  /*0450*/  LDC.64 R4, c[0x0][0x218] ;  /* 0x00008600ff047b82 */ /* 0x002e660000000a00 */
[----:B----4-:R-:W-:Y:S04]  /*0460*/  STS [R21+0x80], R8 ;  /* 0x0000800815007388 */ /* 0x010fe80000000800 */
[----:B------:R-:W-:Y:S01]  /*0470*/  STS [R18+0x180], R9 ;  /* 0x0001800912007388 */ /* 0x000fe20000000800 */
[----:B--2---:R-:W-:-:S03]  /*0480*/  SHF.R.U32.HI R7, RZ, 0x4, R2 ;  /* 0x00000004ff077819 */ /* 0x004fc60000011602 */
[----:B------:R-:W-:Y:S01]  /*0490*/  STS [R23+0x280], R10 ;  /* 0x0002800a17007388 */ /* 0x000fe20000000800 */
[----:B------:R-:W-:Y:S02]  /*04a0*/  LOP3.LUT R2, R17, 0x200, RZ, 0xfc, !PT ;  /* 0x0000020011027812 */ /* 0x000fe400078efcff */
[----:B------:R-:W-:Y:S01]  /*04b0*/  SGXT.U32 R7, R7, 0x3 ;  /* 0x000000030707781a */ /* 0x000fe20000000000 */
[----:B------:R-:W-:Y:S01]  /*04c0*/  STS [R20+0x380], R11 ;  /* 0x0003800b14007388 */ /* 0x000fe20000000800 */
[----:B------:R-:W-:Y:S02]  /*04d0*/  SHF.R.U32.HI R2, RZ, 0x2, R2 ;  /* 0x00000002ff027819 */ /* 0x000fe40000011602 */
[----:B------:R-:W-:Y:S01]  /*04e0*/  LOP3.LUT R7, R0, R7, RZ, 0xfc, !PT ;  /* 0x0000000700077212 */ /* 0x000fe200078efcff */
[----:B------:R-:W-:Y:S01]  /*04f0*/  BAR.SYNC.DEFER_BLOCKING 0x0 ;  /* 0x0000000000007b1d */ /* 0x000fe20000010000 */
[----:B------:R-:W-:Y:S02]  /*0500*/  LOP3.LUT R2, R2, 0xf0, RZ, 0xc0, !PT ;  /* 0x000000f002027812 */ /* 0x000fe400078ec0ff */
[----:B------:R-:W-:-:S02]  /*0510*/  LOP3.LUT R0, R7, 0x8, RZ, 0xfc, !PT ;  /* 0x0000000807007812 */ /* 0x000fc400078efcff */
[C---:B------:R-:W-:Y:S01]  /*0520*/  ISETP.LT.AND P1, PT, R7.reuse, 0x10, !P0 ;  /* 0x000000100700780c */ /* 0x040fe20004721270 */
[----:B------:R-:W-:Y:S01]  /*0530*/  IMAD R7, R7, 0x68, R16 ;  /* 0x0000006807077824 */ /* 0x000fe200078e0210 */
[----:B------:R-:W-:Y:S01]  /*0540*/  ISETP.LT.AND P0, PT, R0, 0x10, !P0 ;  /* 0x000000100000780c */ /* 0x000fe20004701270 */
[----:B------:R-:W-:Y:S02]  /*0550*/  VIADD R0, R2, UR4 ;  /* 0x0000000402007c36 */ /* 0x000fe40008000000 */
[----:B-1----:R-:W-:-:S04]  /*0560*/  IMAD.WIDE R2, R7, 0x4, R4 ;  /* 0x0000000407027825 */ /* 0x002fc800078e0204 */
[----:B------:R-:W-:Y:S01]  /*0570*/  IMAD R0, R17, 0x4, R0 ;  /* 0x0000000411007824 */ /* 0x000fe200078e0200 */
[----:B------:R-:W1:Y:S04]  /*0580*/  LDS.128 R12, [R12] ;  /* 0x000000000c0c7984 */ /* 0x000e680000000c00 */
[----:B-1----:R1:W-:Y:S01]  /*0590*/  @P1 STG.E.128 desc[UR6][R2.64], R12 ;  /* 0x0000000c02001986 */ /* 0x0023e2000c101d06 */
[----:B------:R-:W-:Y:S05]  /*05a0*/  @!P0 EXIT ;  /* 0x000000000000894d */ /* 0x000fea0003800000 */
[----:B------:R-:W0:Y:S01]  /*05b0*/  LDS.128 R8, [R0+0x800] ;  /* 0x0008000000087984 */ /* 0x000e220000000c00 */
[----:B------:R-:W-:-:S04]  /*05c0*/  VIADD R7, R7, 0x340 ;  /* 0x0000034007077836 */ /* 0x000fc80000000000 */
[----:B------:R-:W-:-:S05]  /*05d0*/  IMAD.WIDE R4, R7, 0x4, R4 ;  /* 0x0000000407047825 */ /* 0x000fca00078e0204 */
[----:B0-----:R-:W-:Y:S01]  /*05e0*/  STG.E.128 desc[UR6][R4.64], R8 ;  /* 0x0000000804007986 */ /* 0x001fe2000c101d06 */
[----:B------:R-:W-:Y:S05]  /*05f0*/  EXIT ;  /* 0x000000000000794d */ /* 0x000fea0003800000 */
.L_x_0:
[----:B------:R-:W-:-:S00]  /*0600*/  BRA `(.L_x_0) ;  /* 0xfffffffc00fc7947 */ /* 0x000fc0000383ffff */
[----:B------:R-:W-:-:S00]  /*0610*/  NOP ;  /* 0x0000000000007918 */ /* 0x000fc00000000000 */
        /* <DEDUP_REMOVED lines=14> */
.L_x_1:


//--------------------- .nv.shared.triton_poi_fused_convolution_46 --------------------------
	.section	.nv.shared.triton_poi_fused_convolution_46,"aw",@nobits
	.sectionflags	@""
	.align	16
	.zero		1024


//--------------------- .nv.constant0.triton_poi_fused_convolution_46 --------------------------
	.section	.nv.constant0.triton_poi_fused_convolution_46,"a",@progbits
	.sectionflags	@""
	.align	4
.nv.constant0.triton_poi_fused_convolution_46:
	.zero		552
